//
// Generated by NVIDIA NVVM Compiler
//
// Compiler Build ID: CL-36424714
// Cuda compilation tools, release 13.0, V13.0.88
// Based on NVVM 20.0.0
//

.version 9.0
.target sm_100
.address_size 64

	// .globl	_Z4testPi

.visible .entry _Z4testPi(
	.param .u64 .ptr .align 1 _Z4testPi_param_0
)
{
	.reg .b32 	%r<2>;
	.reg .b64 	%rd<3>;

	ld.param.u64 	%rd1, [_Z4testPi_param_0];
	cvta.to.global.u64 	%rd2, %rd1;
	atom.global.max.s32 	%r1, [%rd2+12], 1;
	ret;

}


// ===== COMPILED SASS (sm_100) =====

	.target	sm_100

	.elftype	@"ET_EXEC"


//--------------------- .note.nv.tkinfo           --------------------------
	.section	.note.nv.tkinfo,"",@"SHT_NOTE"
	.sectionflags	@"SHF_NOTE_NV_TKINFO"
	.tkinfo
        /*0018*/ 	.word	0x00000002
        /*0030*/ 	.string	""
        /*0030*/ 	.string	"ptxas"
        /*0030*/ 	.string	"Cuda compilation tools, release 13.0, V13.0.88"
        /*0030*/ 	.string	"Build cuda_13.0.r13.0/compiler.36424714_0"
        /*0030*/ 	.string	"-arch sm_100 -m 64 "



//--------------------- .note.nv.cuinfo           --------------------------
	.section	.note.nv.cuinfo,"",@"SHT_NOTE"
	.sectionflags	@"SHF_NOTE_NV_CUINFO"
        /*0018*/ 	.short	0x0002
        /*001a*/ 	.short	0x0064
        /*001c*/ 	.short	0x0082
	.zero		2


//--------------------- .nv.info                  --------------------------
	.section	.nv.info,"",@"SHT_CUDA_INFO"
	.align	4


	//----- nvinfo : EIATTR_REGCOUNT
	.align		4
        /*0000*/ 	.byte	0x04, 0x2f
        /*0002*/ 	.short	(.L_1 - .L_0)
	.align		4
.L_0:
        /*0004*/ 	.word	index@(_Z4testPi)
        /*0008*/ 	.word	0x00000008


	//----- nvinfo : EIATTR_FRAME_SIZE
	.align		4
.L_1:
        /*000c*/ 	.byte	0x04, 0x11
        /*000e*/ 	.short	(.L_3 - .L_2)
	.align		4
.L_2:
        /*0010*/ 	.word	index@(_Z4testPi)
        /*0014*/ 	.word	0x00000000


	//----- nvinfo : EIATTR_MIN_STACK_SIZE
	.align		4
.L_3:
        /*0018*/ 	.byte	0x04, 0x12
        /*001a*/ 	.short	(.L_5 - .L_4)
	.align		4
.L_4:
        /*001c*/ 	.word	index@(_Z4testPi)
        /*0020*/ 	.word	0x00000000
.L_5:


//--------------------- .nv.compat                --------------------------
	.section	.nv.compat,"",@"SHT_CUDA_COMPAT_INFO"
	.align	4
        /*0000*/ 	.byte	0x02, 0x09, 0x00, 0x00, 0x02, 0x02, 0x01, 0x00, 0x02, 0x05, 0x05, 0x00, 0x03, 0x07, 0x01, 0x01
        /*0010*/ 	.byte	0x02, 0x03, 0x00, 0x00, 0x02, 0x06, 0x01, 0x00, 0x04, 0x0b, 0x08, 0x00, 0x09, 0x00, 0x00, 0x00
        /*0020*/ 	.byte	0x00, 0x00, 0x00, 0x00


//--------------------- .nv.info._Z4testPi        --------------------------
	.section	.nv.info._Z4testPi,"",@"SHT_CUDA_INFO"
	.sectionflags	@""
	.align	4


	//----- nvinfo : EIATTR_CUDA_API_VERSION
	.align		4
        /*0000*/ 	.byte	0x04, 0x37
        /*0002*/ 	.short	(.L_7 - .L_6)
.L_6:
        /*0004*/ 	.word	0x00000082


	//----- nvinfo : EIATTR_KPARAM_INFO
	.align		4
.L_7:
        /*0008*/ 	.byte	0x04, 0x17
        /*000a*/ 	.short	(.L_9 - .L_8)
.L_8:
        /*000c*/ 	.word	0x00000000
        /*0010*/ 	.short	0x0000
        /*0012*/ 	.short	0x0000
        /*0014*/ 	.byte	0x00, 0xf5, 0x21, 0x00


	//----- nvinfo : EIATTR_SPARSE_MMA_MASK
	.align		4
.L_9:
        /*0018*/ 	.byte	0x03, 0x50
        /*001a*/ 	.short	0x0000


	//----- nvinfo : EIATTR_MAXREG_COUNT
	.align		4
        /*001c*/ 	.byte	0x03, 0x1b
        /*001e*/ 	.short	0x00ff


	//----- nvinfo : EIATTR_MERCURY_ISA_VERSION
	.align		4
        /*0020*/ 	.byte	0x03, 0x5f
        /*0022*/ 	.short	0x0101


	//----- nvinfo : EIATTR_INT_WARP_WIDE_INSTR_OFFSETS
	.align		4
        /*0024*/ 	.byte	0x04, 0x31
        /*0026*/ 	.short	(.L_11 - .L_10)


	//   ....[0]....
.L_10:
        /*0028*/ 	.word	0x00000040


	//   ....[1]....
        /*002c*/ 	.word	0x00000060


	//----- nvinfo : EIATTR_VRC_CTA_INIT_COUNT
	.align		4
.L_11:
        /*0030*/ 	.byte	0x02, 0x4a
	.zero		1
	.zero		1


	//----- nvinfo : EIATTR_EXIT_INSTR_OFFSETS
	.align		4
        /*0034*/ 	.byte	0x04, 0x1c
        /*0036*/ 	.short	(.L_13 - .L_12)


	//   ....[0]....
.L_12:
        /*0038*/ 	.word	0x000000f0


	//----- nvinfo : EIATTR_CBANK_PARAM_SIZE
	.align		4
.L_13:
        /*003c*/ 	.byte	0x03, 0x19
        /*003e*/ 	.short	0x0008


	//----- nvinfo : EIATTR_PARAM_CBANK
	.align		4
        /*0040*/ 	.byte	0x04, 0x0a
        /*0042*/ 	.short	(.L_15 - .L_14)
	.align		4
.L_14:
        /*0044*/ 	.word	index@(.nv.constant0._Z4testPi)
        /*0048*/ 	.short	0x0380
        /*004a*/ 	.short	0x0008


	//----- nvinfo : EIATTR_SW_WAR
	.align		4
.L_15:
        /*004c*/ 	.byte	0x04, 0x36
        /*004e*/ 	.short	(.L_17 - .L_16)
.L_16:
        /*0050*/ 	.word	0x00000008
.L_17:


//--------------------- .nv.callgraph             --------------------------
	.section	.nv.callgraph,"",@"SHT_CUDA_CALLGRAPH"
	.align	4
	.sectionentsize	8
	.align		4
        /*0000*/ 	.word	0x00000000
	.align		4
        /*0004*/ 	.word	0xffffffff
	.align		4
        /*0008*/ 	.word	0x00000000
	.align		4
        /*000c*/ 	.word	0xfffffffe
	.align		4
        /*0010*/ 	.word	0x00000000
	.align		4
        /*0014*/ 	.word	0xfffffffd
	.align		4
        /*0018*/ 	.word	0x00000000
	.align		4
        /*001c*/ 	.word	0xfffffffc


//--------------------- .text._Z4testPi           --------------------------
	.section	.text._Z4testPi,"ax",@progbits
	.align	128
        .global         _Z4testPi
        .type           _Z4testPi,@function
        .size           _Z4testPi,(.L_x_1 - _Z4testPi)
        .other          _Z4testPi,@"STO_CUDA_ENTRY STV_DEFAULT"
_Z4testPi:
.text._Z4testPi:
[----:B------:R-:W-:Y:S01]  /*0000*/  LDC R1, c[0x0][0x37c] ;  /* 0x0000df00ff017b82 */ /* 0x000fe20000000800 */
[----:B------:R-:W0:Y:S01]  /*0010*/  S2R R0, SR_LANEID ;  /* 0x0000000000007919 */ /* 0x000e220000000000 */
[----:B------:R-:W1:Y:S01]  /*0020*/  LDCU.64 UR6, c[0x0][0x380] ;  /* 0x00007000ff0677ac */ /* 0x000e620008000a00 */
[----:B------:R-:W-:Y:S01]  /*0030*/  IMAD.MOV.U32 R2, RZ, RZ, 0x1 ;  /* 0x00000001ff027424 */ /* 0x000fe200078e00ff */
[----:B------:R-:W-:Y:S01]  /*0040*/  VOTEU.ANY UR4, UPT, PT ;  /* 0x0000000000047886 */ /* 0x000fe200038e0100 */
[----:B------:R-:W2:Y:S03]  /*0050*/  LDCU.64 UR8, c[0x0][0x358] ;  /* 0x00006b00ff0877ac */ /* 0x000ea60008000a00 */
[----:B------:R-:W-:Y:S01]  /*0060*/  CREDUX.MAX.S32 UR10, R2 ;  /* 0x00000000020a72cc */ /* 0x000fe20000000200 */
[----:B------:R-:W-:Y:S02]  /*0070*/  UFLO.U32 UR4, UR4 ;  /* 0x00000004000472bd */ /* 0x000fe400080e0000 */
[----:B-1----:R-:W-:-:S10]  /*0080*/  UIADD3 UR5, UP0, UPT, UR6, 0xc, URZ ;  /* 0x0000000c06057890 */ /* 0x002fd4000ff1e0ff */
[----:B------:R-:W-:Y:S02]  /*0090*/  IMAD.U32 R5, RZ, RZ, UR10 ;  /* 0x0000000aff057e24 */ /* 0x000fe4000f8e00ff */
[----:B------:R-:W-:Y:S01]  /*00a0*/  IMAD.U32 R2, RZ, RZ, UR5 ;  /* 0x00000005ff027e24 */ /* 0x000fe2000f8e00ff */
[----:B0-----:R-:W-:Y:S01]  /*00b0*/  ISETP.EQ.U32.AND P0, PT, R0, UR4, PT ;  /* 0x0000000400007c0c */ /* 0x001fe2000bf02070 */
[----:B------:R-:W-:-:S06]  /*00c0*/  UIADD3.X UR4, UPT, UPT, URZ, UR7, URZ, UP0, !UPT ;  /* 0x00000007ff047290 */ /* 0x000fcc00087fe4ff */
[----:B------:R-:W-:-:S06]  /*00d0*/  MOV R3, UR4 ;  /* 0x0000000400037c02 */ /* 0x000fcc0008000f00 */
[----:B--2---:R-:W-:Y:S01]  /*00e0*/  @P0 REDG.E.MAX.S32.STRONG.GPU desc[UR8][R2.64], R5 ;  /* 0x000000050200098e */ /* 0x004fe2000d12e308 */
[----:B------:R-:W-:Y:S05]  /*00f0*/  EXIT ;  /* 0x000000000000794d */ /* 0x000fea0003800000 */
.L_x_0:
[----:B------:R-:W-:-:S00]  /*0100*/  BRA `(.L_x_0) ;  /* 0xfffffffc00fc7947 */ /* 0x000fc0000383ffff */
[----:B------:R-:W-:-:S00]  /*0110*/  NOP ;  /* 0x0000000000007918 */ /* 0x000fc00000000000 */
        /* <DEDUP_REMOVED lines=14> */
.L_x_1:


//--------------------- .nv.shared.reserved.0     --------------------------
	.section	.nv.shared.reserved.0,"aw",@nobits
	.weak		__nv_reservedSMEM_offset_0_alias
	.size		__nv_reservedSMEM_offset_0_alias, 0, 64
	.other		__nv_reservedSMEM_offset_0_alias,@"STO_CUDA_RESERVED_SHARED STV_DEFAULT"
__nv_reservedSMEM_offset_0_alias:
	.zero		0
	.zero		64


//--------------------- .nv.constant0._Z4testPi   --------------------------
	.section	.nv.constant0._Z4testPi,"a",@progbits
	.sectionflags	@""
	.align	4
.nv.constant0._Z4testPi:
	.zero		904


//--------------------- SYMBOLS --------------------------

	.type		.nv.reservedSmem.offset0,@object
	.size		.nv.reservedSmem.offset0,0x4
